	.headerflags	@"EF_CUDA_TEXMODE_UNIFIED EF_CUDA_64BIT_ADDRESS EF_CUDA_ACCELERATORS EF_CUDA_SM90 EF_CUDA_VIRTUAL_SM(EF_CUDA_SM90)"
	.elftype	@"ET_EXEC"


//--------------------- .nv.info                  --------------------------
	.section	.nv.info,"",@"SHT_CUDA_INFO"
	.align	4


	//----- nvinfo : EIATTR_REGCOUNT
	.align		4
        /*0000*/ 	.byte	0x04, 0x2f
        /*0002*/ 	.short	(.L_1 - .L_0)
	.align		4
.L_0:
        /*0004*/ 	.word	index@(triton_poi_fused_add_clamp_25)
        /*0008*/ 	.word	0x00000008


	//----- nvinfo : EIATTR_MIN_STACK_SIZE
	.align		4
.L_1:
        /*000c*/ 	.byte	0x04, 0x12
        /*000e*/ 	.short	(.L_3 - .L_2)
	.align		4
.L_2:
        /*0010*/ 	.word	index@(triton_poi_fused_add_clamp_25)
        /*0014*/ 	.word	0x00000000


	//----- nvinfo : EIATTR_FRAME_SIZE
	.align		4
.L_3:
        /*0018*/ 	.byte	0x04, 0x11
        /*001a*/ 	.short	(.L_5 - .L_4)
	.align		4
.L_4:
        /*001c*/ 	.word	index@(triton_poi_fused_add_clamp_25)
        /*0020*/ 	.word	0x00000000


	//----- nvinfo : EIATTR_MIN_STACK_SIZE
	.align		4
.L_5:
        /*0024*/ 	.byte	0x04, 0x12
        /*0026*/ 	.short	(.L_7 - .L_6)
	.align		4
.L_6:
        /*0028*/ 	.word	index@(triton_poi_fused_add_clamp_25)
        /*002c*/ 	.word	0x00000000
.L_7:


//--------------------- .nv.info.triton_poi_fused_add_clamp_25 --------------------------
	.section	.nv.info.triton_poi_fused_add_clamp_25,"",@"SHT_CUDA_INFO"
	.sectionflags	@""
	.align	4


	//----- nvinfo : EIATTR_CUDA_API_VERSION
	.align		4
        /*0000*/ 	.byte	0x04, 0x37
        /*0002*/ 	.short	(.L_9 - .L_8)
.L_8:
        /*0004*/ 	.word	0x0000007c


	//----- nvinfo : EIATTR_KPARAM_INFO
	.align		4
.L_9:
        /*0008*/ 	.byte	0x04, 0x17
        /*000a*/ 	.short	(.L_11 - .L_10)
.L_10:
        /*000c*/ 	.word	0x00000000
        /*0010*/ 	.short	0x0001
        /*0012*/ 	.short	0x0008
        /*0014*/ 	.byte	0x00, 0xf0, 0x11, 0x00


	//----- nvinfo : EIATTR_KPARAM_INFO
	.align		4
.L_11:
        /*0018*/ 	.byte	0x04, 0x17
        /*001a*/ 	.short	(.L_13 - .L_12)
.L_12:
        /*001c*/ 	.word	0x00000000
        /*0020*/ 	.short	0x0000
        /*0022*/ 	.short	0x0000
        /*0024*/ 	.byte	0x00, 0xf4, 0x21, 0x00


	//----- nvinfo : EIATTR_SPARSE_MMA_MASK
	.align		4
.L_13:
        /*0028*/ 	.byte	0x03, 0x50
        /*002a*/ 	.short	0x0000


	//----- nvinfo : EIATTR_MAXREG_COUNT
	.align		4
        /*002c*/ 	.byte	0x03, 0x1b
        /*002e*/ 	.short	0x00ff


	//----- nvinfo : EIATTR_EXIT_INSTR_OFFSETS
	.align		4
        /*0030*/ 	.byte	0x04, 0x1c
        /*0032*/ 	.short	(.L_15 - .L_14)


	//   ....[0]....
.L_14:
        /*0034*/ 	.word	0x00000110


	//   ....[1]....
        /*0038*/ 	.word	0x00000140


	//----- nvinfo : EIATTR_REQNTID
	.align		4
.L_15:
        /*003c*/ 	.byte	0x04, 0x10
        /*003e*/ 	.short	(.L_17 - .L_16)
.L_16:
        /*0040*/ 	.word	0x00000020
        /*0044*/ 	.word	0x00000001
        /*0048*/ 	.word	0x00000001


	//----- nvinfo : EIATTR_CBANK_PARAM_SIZE
	.align		4
.L_17:
        /*004c*/ 	.byte	0x03, 0x19
        /*004e*/ 	.short	0x000c


	//----- nvinfo : EIATTR_PARAM_CBANK
	.align		4
        /*0050*/ 	.byte	0x04, 0x0a
        /*0052*/ 	.short	(.L_19 - .L_18)
	.align		4
.L_18:
        /*0054*/ 	.word	index@(.nv.constant0.triton_poi_fused_add_clamp_25)
        /*0058*/ 	.short	0x0210
        /*005a*/ 	.short	0x000c


	//----- nvinfo : EIATTR_SW_WAR
	.align		4
.L_19:
        /*005c*/ 	.byte	0x04, 0x36
        /*005e*/ 	.short	(.L_21 - .L_20)
.L_20:
        /*0060*/ 	.word	0x00000008
.L_21:


//--------------------- .nv.callgraph             --------------------------
	.section	.nv.callgraph,"",@"SHT_CUDA_CALLGRAPH"
	.align	4
	.sectionentsize	8
	.align		4
        /*0000*/ 	.word	0x00000000
	.align		4
        /*0004*/ 	.word	0xffffffff
	.align		4
        /*0008*/ 	.word	0x00000000
	.align		4
        /*000c*/ 	.word	0xfffffffe
	.align		4
        /*0010*/ 	.word	0x00000000
	.align		4
        /*0014*/ 	.word	0xfffffffd
	.align		4
        /*0018*/ 	.word	0x00000000
	.align		4
        /*001c*/ 	.word	0xfffffffc


//--------------------- .text.triton_poi_fused_add_clamp_25 --------------------------
	.section	.text.triton_poi_fused_add_clamp_25,"ax",@progbits
	.align	128
        .global         triton_poi_fused_add_clamp_25
        .type           triton_poi_fused_add_clamp_25,@function
        .size           triton_poi_fused_add_clamp_25,(.L_x_1 - triton_poi_fused_add_clamp_25)
        .other          triton_poi_fused_add_clamp_25,@"STO_CUDA_ENTRY STV_DEFAULT"
triton_poi_fused_add_clamp_25:
.text.triton_poi_fused_add_clamp_25:
[----:B------:R-:W0:Y:S02]  /*0000*/  LDC R1, c[0x0][0x28] ;  /* 0x00000a00ff017b82 */ /* 0x000e240000000800 */
[----:B------:R-:W1:Y:S01]  /*0010*/  S2R R2, SR_TID.X ;  /* 0x0000000000027919 */ /* 0x000e620000002100 */
[----:B------:R-:W2:Y:S01]  /*0020*/  LDC.64 R4, c[0x0][0x210] ;  /* 0x00008400ff047b82 */ /* 0x000ea20000000a00 */
[----:B------:R-:W3:Y:S01]  /*0030*/  S2R R3, SR_CTAID.X ;  /* 0x0000000000037919 */ /* 0x000ee20000002500 */
[C---:B-1----:R-:W-:Y:S02]  /*0040*/  LOP3.LUT R0, R2.reuse, 0x1, RZ, 0xc0, !PT ;  /* 0x0000000102007812 */ /* 0x042fe400078ec0ff */
[----:B------:R-:W-:-:S03]  /*0050*/  LOP3.LUT P0, RZ, R2, 0x1e, RZ, 0xc0, !PT ;  /* 0x0000001e02ff7812 */ /* 0x000fc6000780c0ff */
[----:B---3--:R-:W-:-:S04]  /*0060*/  IMAD R3, R3, 0x2, R0 ;  /* 0x0000000203037824 */ /* 0x008fc800078e0200 */
[C---:B--2---:R-:W-:Y:S01]  /*0070*/  IMAD.WIDE R4, R3.reuse, 0x8, R4 ;  /* 0x0000000803047825 */ /* 0x044fe200078e0204 */
[----:B------:R-:W-:Y:S02]  /*0080*/  I2FP.F32.S32 R0, R3 ;  /* 0x0000000300007245 */ /* 0x000fe40000201400 */
[----:B------:R-:W-:-:S03]  /*0090*/  ISETP.LT.AND P0, PT, R3, 0x2, !P0 ;  /* 0x000000020300780c */ /* 0x000fc60004701270 */
[----:B------:R-:W-:-:S04]  /*00a0*/  FADD R0, R0, 0.5 ;  /* 0x3f00000000007421 */ /* 0x000fc80000000000 */
[----:B------:R-:W-:-:S05]  /*00b0*/  FADD R0, R0, -0.5 ;  /* 0xbf00000000007421 */ /* 0x000fca0000000000 */
[----:B------:R-:W-:-:S06]  /*00c0*/  FMNMX R0, RZ, R0, !PT ;  /* 0x00000000ff007209 */ /* 0x000fcc0007800000 */
[----:B------:R-:W1:Y:S02]  /*00d0*/  F2I.TRUNC.NTZ R0, R0 ;  /* 0x0000000000007305 */ /* 0x000e64000020f100 */
[----:B-1----:R-:W-:-:S05]  /*00e0*/  VIMNMX R2, RZ, R0, PT ;  /* 0x00000000ff027248 */ /* 0x002fca0003fe0100 */
[----:B------:R-:W-:-:S05]  /*00f0*/  VIADD R2, R2, 0x1 ;  /* 0x0000000102027836 */ /* 0x000fca0000000000 */
[----:B------:R-:W-:Y:S01]  /*0100*/  SHF.R.S32.HI R3, RZ, 0x1f, R2 ;  /* 0x0000001fff037819 */ /* 0x000fe20000011402 */
[----:B------:R-:W-:Y:S06]  /*0110*/  @!P0 EXIT ;  /* 0x000000000000894d */ /* 0x000fec0003800000 */
[----:B------:R-:W-:Y:S02]  /*0120*/  ULDC.64 UR4, c[0x0][0x208] ;  /* 0x0000820000047ab9 */ /* 0x000fe40000000a00 */
[----:B------:R-:W-:Y:S01]  /*0130*/  STG.E.64 desc[UR4][R4.64], R2 ;  /* 0x0000000204007986 */ /* 0x000fe2000c101b04 */
[----:B------:R-:W-:Y:S05]  /*0140*/  EXIT ;  /* 0x000000000000794d */ /* 0x000fea0003800000 */
.L_x_0:
[----:B------:R-:W-:-:S00]  /*0150*/  BRA `(.L_x_0) ;  /* 0xfffffffc00fc7947 */ /* 0x000fc0000383ffff */
[----:B------:R-:W-:-:S00]  /*0160*/  NOP ;  /* 0x0000000000007918 */ /* 0x000fc00000000000 */
        /* <DEDUP_REMOVED lines=9> */
.L_x_1:


//--------------------- .nv.constant0.triton_poi_fused_add_clamp_25 --------------------------
	.section	.nv.constant0.triton_poi_fused_add_clamp_25,"a",@progbits
	.sectionflags	@""
	.align	4
.nv.constant0.triton_poi_fused_add_clamp_25:
	.zero		540
